//
// Generated by NVIDIA NVVM Compiler
//
// Compiler Build ID: CL-36424714
// Cuda compilation tools, release 13.0, V13.0.88
// Based on NVVM 20.0.0
//

.version 9.0
.target sm_100
.address_size 64

	// .globl	default_function_kernel_1

.visible .entry default_function_kernel_1(
	.param .u64 .ptr .align 1 default_function_kernel_1_param_0,
	.param .u64 .ptr .align 1 default_function_kernel_1_param_1,
	.param .u64 .ptr .align 1 default_function_kernel_1_param_2,
	.param .u64 .ptr .align 1 default_function_kernel_1_param_3
)
.maxntid 40
{
	.reg .pred 	%p<3>;
	.reg .b32 	%r<14>;
	.reg .b32 	%f<9>;
	.reg .b64 	%rd<16>;

	ld.param.u64 	%rd1, [default_function_kernel_1_param_0];
	ld.param.u64 	%rd2, [default_function_kernel_1_param_1];
	ld.param.u64 	%rd3, [default_function_kernel_1_param_2];
	ld.param.u64 	%rd4, [default_function_kernel_1_param_3];
	cvta.to.global.u64 	%rd5, %rd1;
	cvta.to.global.u64 	%rd6, %rd2;
	cvta.to.global.u64 	%rd7, %rd4;
	cvta.to.global.u64 	%rd8, %rd3;
	mov.u32 	%r1, %ctaid.x;
	mov.u32 	%r2, %tid.x;
	mad.lo.s32 	%r3, %r1, 40, %r2;
	mul.wide.u32 	%rd9, %r3, 4;
	add.s64 	%rd10, %rd8, %rd9;
	ld.global.nc.f32 	%f1, [%rd10];
	mul.hi.u32 	%r4, %r1, 1717986919;
	shr.u32 	%r5, %r4, 2;
	mul.lo.s32 	%r6, %r5, 10;
	sub.s32 	%r7, %r1, %r6;
	shl.b32 	%r8, %r7, 1;
	setp.gt.u32 	%p1, %r2, 19;
	selp.u32 	%r9, 1, 0, %p1;
	or.b32  	%r10, %r8, %r9;
	mul.wide.u32 	%rd11, %r10, 4;
	add.s64 	%rd12, %rd7, %rd11;
	ld.global.nc.f32 	%f2, [%rd12];
	mul.f32 	%f3, %f1, %f2;
	add.s32 	%r11, %r2, -20;
	setp.lt.u32 	%p2, %r2, 20;
	selp.b32 	%r12, %r2, %r11, %p2;
	mad.lo.s32 	%r13, %r5, 20, %r12;
	mul.wide.u32 	%rd13, %r13, 4;
	add.s64 	%rd14, %rd6, %rd13;
	ld.global.nc.f32 	%f4, [%rd14];
	fma.rn.f32 	%f5, %f4, 0f3D4CCCCD, 0f3727C5AC;
	sqrt.rn.f32 	%f6, %f5;
	rcp.rn.f32 	%f7, %f6;
	mul.f32 	%f8, %f3, %f7;
	add.s64 	%rd15, %rd5, %rd9;
	st.global.f32 	[%rd15], %f8;
	ret;

}
	// .globl	default_function_kernel
.visible .entry default_function_kernel(
	.param .u64 .ptr .align 1 default_function_kernel_param_0,
	.param .u64 .ptr .align 1 default_function_kernel_param_1
)
.maxntid 19
{
	.reg .b32 	%r<7>;
	.reg .b32 	%f<41>;
	.reg .b64 	%rd<9>;

	ld.param.u64 	%rd1, [default_function_kernel_param_0];
	ld.param.u64 	%rd2, [default_function_kernel_param_1];
	cvta.to.global.u64 	%rd3, %rd1;
	mov.u32 	%r1, %ctaid.x;
	mov.u32 	%r2, %tid.x;
	mad.lo.s32 	%r3, %r1, 19, %r2;
	mul.wide.u32 	%rd4, %r3, 4;
	add.s64 	%rd5, %rd3, %rd4;
	mul.hi.u32 	%r4, %r3, -858993459;
	shr.u32 	%r5, %r4, 4;
	mad.lo.s32 	%r6, %r5, 380, %r3;
	cvta.to.global.u64 	%rd6, %rd2;
	mul.wide.u32 	%rd7, %r6, 4;
	add.s64 	%rd8, %rd6, %rd7;
	ld.global.nc.f32 	%f1, [%rd8];
	fma.rn.f32 	%f2, %f1, %f1, 0f00000000;
	ld.global.nc.f32 	%f3, [%rd8+80];
	fma.rn.f32 	%f4, %f3, %f3, %f2;
	ld.global.nc.f32 	%f5, [%rd8+160];
	fma.rn.f32 	%f6, %f5, %f5, %f4;
	ld.global.nc.f32 	%f7, [%rd8+240];
	fma.rn.f32 	%f8, %f7, %f7, %f6;
	ld.global.nc.f32 	%f9, [%rd8+320];
	fma.rn.f32 	%f10, %f9, %f9, %f8;
	ld.global.nc.f32 	%f11, [%rd8+400];
	fma.rn.f32 	%f12, %f11, %f11, %f10;
	ld.global.nc.f32 	%f13, [%rd8+480];
	fma.rn.f32 	%f14, %f13, %f13, %f12;
	ld.global.nc.f32 	%f15, [%rd8+560];
	fma.rn.f32 	%f16, %f15, %f15, %f14;
	ld.global.nc.f32 	%f17, [%rd8+640];
	fma.rn.f32 	%f18, %f17, %f17, %f16;
	ld.global.nc.f32 	%f19, [%rd8+720];
	fma.rn.f32 	%f20, %f19, %f19, %f18;
	ld.global.nc.f32 	%f21, [%rd8+800];
	fma.rn.f32 	%f22, %f21, %f21, %f20;
	ld.global.nc.f32 	%f23, [%rd8+880];
	fma.rn.f32 	%f24, %f23, %f23, %f22;
	ld.global.nc.f32 	%f25, [%rd8+960];
	fma.rn.f32 	%f26, %f25, %f25, %f24;
	ld.global.nc.f32 	%f27, [%rd8+1040];
	fma.rn.f32 	%f28, %f27, %f27, %f26;
	ld.global.nc.f32 	%f29, [%rd8+1120];
	fma.rn.f32 	%f30, %f29, %f29, %f28;
	ld.global.nc.f32 	%f31, [%rd8+1200];
	fma.rn.f32 	%f32, %f31, %f31, %f30;
	ld.global.nc.f32 	%f33, [%rd8+1280];
	fma.rn.f32 	%f34, %f33, %f33, %f32;
	ld.global.nc.f32 	%f35, [%rd8+1360];
	fma.rn.f32 	%f36, %f35, %f35, %f34;
	ld.global.nc.f32 	%f37, [%rd8+1440];
	fma.rn.f32 	%f38, %f37, %f37, %f36;
	ld.global.nc.f32 	%f39, [%rd8+1520];
	fma.rn.f32 	%f40, %f39, %f39, %f38;
	st.global.f32 	[%rd5], %f40;
	ret;

}


// ===== COMPILED SASS (sm_100) =====

	.target	sm_100

	.elftype	@"ET_EXEC"


//--------------------- .note.nv.tkinfo           --------------------------
	.section	.note.nv.tkinfo,"",@"SHT_NOTE"
	.sectionflags	@"SHF_NOTE_NV_TKINFO"
	.tkinfo
        /*0018*/ 	.word	0x00000002
        /*0030*/ 	.string	""
        /*0030*/ 	.string	"ptxas"
        /*0030*/ 	.string	"Cuda compilation tools, release 13.0, V13.0.88"
        /*0030*/ 	.string	"Build cuda_13.0.r13.0/compiler.36424714_0"
        /*0030*/ 	.string	"-arch sm_100 -m 64 "



//--------------------- .note.nv.cuinfo           --------------------------
	.section	.note.nv.cuinfo,"",@"SHT_NOTE"
	.sectionflags	@"SHF_NOTE_NV_CUINFO"
        /*0018*/ 	.short	0x0002
        /*001a*/ 	.short	0x0064
        /*001c*/ 	.short	0x0082
	.zero		2


//--------------------- .nv.info                  --------------------------
	.section	.nv.info,"",@"SHT_CUDA_INFO"
	.align	4


	//----- nvinfo : EIATTR_REGCOUNT
	.align		4
        /*0000*/ 	.byte	0x04, 0x2f
        /*0002*/ 	.short	(.L_1 - .L_0)
	.align		4
.L_0:
        /*0004*/ 	.word	index@(default_function_kernel_1)
        /*0008*/ 	.word	0x00000010


	//----- nvinfo : EIATTR_FRAME_SIZE
	.align		4
.L_1:
        /*000c*/ 	.byte	0x04, 0x11
        /*000e*/ 	.short	(.L_3 - .L_2)
	.align		4
.L_2:
        /*0010*/ 	.word	index@($__internal_1_$__cuda_sm20_sqrt_rn_f32_slowpath)
        /*0014*/ 	.word	0x00000000


	//----- nvinfo : EIATTR_FRAME_SIZE
	.align		4
.L_3:
        /*0018*/ 	.byte	0x04, 0x11
        /*001a*/ 	.short	(.L_5 - .L_4)
	.align		4
.L_4:
        /*001c*/ 	.word	index@($__internal_0_$__cuda_sm20_rcp_rn_f32_slowpath)
        /*0020*/ 	.word	0x00000000


	//----- nvinfo : EIATTR_FRAME_SIZE
	.align		4
.L_5:
        /*0024*/ 	.byte	0x04, 0x11
        /*0026*/ 	.short	(.L_7 - .L_6)
	.align		4
.L_6:
        /*0028*/ 	.word	index@(default_function_kernel_1)
        /*002c*/ 	.word	0x00000000


	//----- nvinfo : EIATTR_REGCOUNT
	.align		4
.L_7:
        /*0030*/ 	.byte	0x04, 0x2f
        /*0032*/ 	.short	(.L_9 - .L_8)
	.align		4
.L_8:
        /*0034*/ 	.word	index@(default_function_kernel)
        /*0038*/ 	.word	0x0000002e


	//----- nvinfo : EIATTR_FRAME_SIZE
	.align		4
.L_9:
        /*003c*/ 	.byte	0x04, 0x11
        /*003e*/ 	.short	(.L_11 - .L_10)
	.align		4
.L_10:
        /*0040*/ 	.word	index@(default_function_kernel)
        /*0044*/ 	.word	0x00000000


	//----- nvinfo : EIATTR_MIN_STACK_SIZE
	.align		4
.L_11:
        /*0048*/ 	.byte	0x04, 0x12
        /*004a*/ 	.short	(.L_13 - .L_12)
	.align		4
.L_12:
        /*004c*/ 	.word	index@(default_function_kernel)
        /*0050*/ 	.word	0x00000000


	//----- nvinfo : EIATTR_MIN_STACK_SIZE
	.align		4
.L_13:
        /*0054*/ 	.byte	0x04, 0x12
        /*0056*/ 	.short	(.L_15 - .L_14)
	.align		4
.L_14:
        /*0058*/ 	.word	index@(default_function_kernel_1)
        /*005c*/ 	.word	0x00000000
.L_15:


//--------------------- .nv.compat                --------------------------
	.section	.nv.compat,"",@"SHT_CUDA_COMPAT_INFO"
	.align	4
        /*0000*/ 	.byte	0x02, 0x09, 0x00, 0x00, 0x02, 0x02, 0x01, 0x00, 0x02, 0x05, 0x05, 0x00, 0x03, 0x07, 0x01, 0x01
        /*0010*/ 	.byte	0x02, 0x03, 0x00, 0x00, 0x02, 0x06, 0x01, 0x00, 0x04, 0x0b, 0x08, 0x00, 0x01, 0x00, 0x00, 0x00
        /*0020*/ 	.byte	0x00, 0x00, 0x00, 0x00


//--------------------- .nv.info.default_function_kernel --------------------------
	.section	.nv.info.default_function_kernel,"",@"SHT_CUDA_INFO"
	.sectionflags	@""
	.align	4


	//----- nvinfo : EIATTR_CUDA_API_VERSION
	.align		4
        /*0000*/ 	.byte	0x04, 0x37
        /*0002*/ 	.short	(.L_17 - .L_16)
.L_16:
        /*0004*/ 	.word	0x00000082


	//----- nvinfo : EIATTR_KPARAM_INFO
	.align		4
.L_17:
        /*0008*/ 	.byte	0x04, 0x17
        /*000a*/ 	.short	(.L_19 - .L_18)
.L_18:
        /*000c*/ 	.word	0x00000000
        /*0010*/ 	.short	0x0001
        /*0012*/ 	.short	0x0008
        /*0014*/ 	.byte	0x00, 0xf5, 0x21, 0x00


	//----- nvinfo : EIATTR_KPARAM_INFO
	.align		4
.L_19:
        /*0018*/ 	.byte	0x04, 0x17
        /*001a*/ 	.short	(.L_21 - .L_20)
.L_20:
        /*001c*/ 	.word	0x00000000
        /*0020*/ 	.short	0x0000
        /*0022*/ 	.short	0x0000
        /*0024*/ 	.byte	0x00, 0xf5, 0x21, 0x00


	//----- nvinfo : EIATTR_SPARSE_MMA_MASK
	.align		4
.L_21:
        /*0028*/ 	.byte	0x03, 0x50
        /*002a*/ 	.short	0x0000


	//----- nvinfo : EIATTR_MAXREG_COUNT
	.align		4
        /*002c*/ 	.byte	0x03, 0x1b
        /*002e*/ 	.short	0x00ff


	//----- nvinfo : EIATTR_MERCURY_ISA_VERSION
	.align		4
        /*0030*/ 	.byte	0x03, 0x5f
        /*0032*/ 	.short	0x0101


	//----- nvinfo : EIATTR_VRC_CTA_INIT_COUNT
	.align		4
        /*0034*/ 	.byte	0x02, 0x4a
	.zero		1
	.zero		1


	//----- nvinfo : EIATTR_EXIT_INSTR_OFFSETS
	.align		4
        /*0038*/ 	.byte	0x04, 0x1c
        /*003a*/ 	.short	(.L_23 - .L_22)


	//   ....[0]....
.L_22:
        /*003c*/ 	.word	0x00000350


	//----- nvinfo : EIATTR_MAX_THREADS
	.align		4
.L_23:
        /*0040*/ 	.byte	0x04, 0x05
        /*0042*/ 	.short	(.L_25 - .L_24)
.L_24:
        /*0044*/ 	.word	0x00000013
        /*0048*/ 	.word	0x00000001
        /*004c*/ 	.word	0x00000001


	//----- nvinfo : EIATTR_CBANK_PARAM_SIZE
	.align		4
.L_25:
        /*0050*/ 	.byte	0x03, 0x19
        /*0052*/ 	.short	0x0010


	//----- nvinfo : EIATTR_PARAM_CBANK
	.align		4
        /*0054*/ 	.byte	0x04, 0x0a
        /*0056*/ 	.short	(.L_27 - .L_26)
	.align		4
.L_26:
        /*0058*/ 	.word	index@(.nv.constant0.default_function_kernel)
        /*005c*/ 	.short	0x0380
        /*005e*/ 	.short	0x0010


	//----- nvinfo : EIATTR_SW_WAR
	.align		4
.L_27:
        /*0060*/ 	.byte	0x04, 0x36
        /*0062*/ 	.short	(.L_29 - .L_28)
.L_28:
        /*0064*/ 	.word	0x00000008
.L_29:


//--------------------- .nv.info.default_function_kernel_1 --------------------------
	.section	.nv.info.default_function_kernel_1,"",@"SHT_CUDA_INFO"
	.sectionflags	@""
	.align	4


	//----- nvinfo : EIATTR_CUDA_API_VERSION
	.align		4
        /*0000*/ 	.byte	0x04, 0x37
        /*0002*/ 	.short	(.L_31 - .L_30)
.L_30:
        /*0004*/ 	.word	0x00000082


	//----- nvinfo : EIATTR_KPARAM_INFO
	.align		4
.L_31:
        /*0008*/ 	.byte	0x04, 0x17
        /*000a*/ 	.short	(.L_33 - .L_32)
.L_32:
        /*000c*/ 	.word	0x00000000
        /*0010*/ 	.short	0x0003
        /*0012*/ 	.short	0x0018
        /*0014*/ 	.byte	0x00, 0xf5, 0x21, 0x00


	//----- nvinfo : EIATTR_KPARAM_INFO
	.align		4
.L_33:
        /*0018*/ 	.byte	0x04, 0x17
        /*001a*/ 	.short	(.L_35 - .L_34)
.L_34:
        /*001c*/ 	.word	0x00000000
        /*0020*/ 	.short	0x0002
        /*0022*/ 	.short	0x0010
        /*0024*/ 	.byte	0x00, 0xf5, 0x21, 0x00


	//----- nvinfo : EIATTR_KPARAM_INFO
	.align		4
.L_35:
        /*0028*/ 	.byte	0x04, 0x17
        /*002a*/ 	.short	(.L_37 - .L_36)
.L_36:
        /*002c*/ 	.word	0x00000000
        /*0030*/ 	.short	0x0001
        /*0032*/ 	.short	0x0008
        /*0034*/ 	.byte	0x00, 0xf5, 0x21, 0x00


	//----- nvinfo : EIATTR_KPARAM_INFO
	.align		4
.L_37:
        /*0038*/ 	.byte	0x04, 0x17
        /*003a*/ 	.short	(.L_39 - .L_38)
.L_38:
        /*003c*/ 	.word	0x00000000
        /*0040*/ 	.short	0x0000
        /*0042*/ 	.short	0x0000
        /*0044*/ 	.byte	0x00, 0xf5, 0x21, 0x00


	//----- nvinfo : EIATTR_SPARSE_MMA_MASK
	.align		4
.L_39:
        /*0048*/ 	.byte	0x03, 0x50
        /*004a*/ 	.short	0x0000


	//----- nvinfo : EIATTR_MAXREG_COUNT
	.align		4
        /*004c*/ 	.byte	0x03, 0x1b
        /*004e*/ 	.short	0x00ff


	//----- nvinfo : EIATTR_MERCURY_ISA_VERSION
	.align		4
        /*0050*/ 	.byte	0x03, 0x5f
        /*0052*/ 	.short	0x0101


	//----- nvinfo : EIATTR_VRC_CTA_INIT_COUNT
	.align		4
        /*0054*/ 	.byte	0x02, 0x4a
	.zero		1
	.zero		1


	//----- nvinfo : EIATTR_EXIT_INSTR_OFFSETS
	.align		4
        /*0058*/ 	.byte	0x04, 0x1c
        /*005a*/ 	.short	(.L_41 - .L_40)


	//   ....[0]....
.L_40:
        /*005c*/ 	.word	0x00000380


	//----- nvinfo : EIATTR_MAX_THREADS
	.align		4
.L_41:
        /*0060*/ 	.byte	0x04, 0x05
        /*0062*/ 	.short	(.L_43 - .L_42)
.L_42:
        /*0064*/ 	.word	0x00000028
        /*0068*/ 	.word	0x00000001
        /*006c*/ 	.word	0x00000001


	//----- nvinfo : EIATTR_CRS_STACK_SIZE
	.align		4
.L_43:
        /*0070*/ 	.byte	0x04, 0x1e
        /*0072*/ 	.short	(.L_45 - .L_44)
.L_44:
        /*0074*/ 	.word	0x00000000


	//----- nvinfo : EIATTR_CBANK_PARAM_SIZE
	.align		4
.L_45:
        /*0078*/ 	.byte	0x03, 0x19
        /*007a*/ 	.short	0x0020


	//----- nvinfo : EIATTR_PARAM_CBANK
	.align		4
        /*007c*/ 	.byte	0x04, 0x0a
        /*007e*/ 	.short	(.L_47 - .L_46)
	.align		4
.L_46:
        /*0080*/ 	.word	index@(.nv.constant0.default_function_kernel_1)
        /*0084*/ 	.short	0x0380
        /*0086*/ 	.short	0x0020


	//----- nvinfo : EIATTR_SW_WAR
	.align		4
.L_47:
        /*0088*/ 	.byte	0x04, 0x36
        /*008a*/ 	.short	(.L_49 - .L_48)
.L_48:
        /*008c*/ 	.word	0x00000008
.L_49:


//--------------------- .nv.callgraph             --------------------------
	.section	.nv.callgraph,"",@"SHT_CUDA_CALLGRAPH"
	.align	4
	.sectionentsize	8
	.align		4
        /*0000*/ 	.word	0x00000000
	.align		4
        /*0004*/ 	.word	0xffffffff
	.align		4
        /*0008*/ 	.word	0x00000000
	.align		4
        /*000c*/ 	.word	0xfffffffe
	.align		4
        /*0010*/ 	.word	0x00000000
	.align		4
        /*0014*/ 	.word	0xfffffffd
	.align		4
        /*0018*/ 	.word	0x00000000
	.align		4
        /*001c*/ 	.word	0xfffffffc


//--------------------- .text.default_function_kernel --------------------------
	.section	.text.default_function_kernel,"ax",@progbits
	.align	128
        .global         default_function_kernel
        .type           default_function_kernel,@function
        .size           default_function_kernel,(.L_x_15 - default_function_kernel)
        .other          default_function_kernel,@"STO_CUDA_ENTRY STV_DEFAULT"
default_function_kernel:
.text.default_function_kernel:
[----:B------:R-:W-:Y:S01]  /*0000*/  LDC R1, c[0x0][0x37c] ;  /* 0x0000df00ff017b82 */ /* 0x000fe20000000800 */
[----:B------:R-:W0:Y:S07]  /*0010*/  S2R R5, SR_CTAID.X ;  /* 0x0000000000057919 */ /* 0x000e2e0000002500 */
[----:B------:R-:W1:Y:S01]  /*0020*/  LDC.64 R2, c[0x0][0x388] ;  /* 0x0000e200ff027b82 */ /* 0x000e620000000a00 */
[----:B------:R-:W2:Y:S01]  /*0030*/  LDCU.64 UR4, c[0x0][0x358] ;  /* 0x00006b00ff0477ac */ /* 0x000ea20008000a00 */
[----:B------:R-:W0:Y:S02]  /*0040*/  S2R R0, SR_TID.X ;  /* 0x0000000000007919 */ /* 0x000e240000002100 */
[----:B0-----:R-:W-:-:S04]  /*0050*/  IMAD R5, R5, 0x13, R0 ;  /* 0x0000001305057824 */ /* 0x001fc800078e0200 */
[----:B------:R-:W-:-:S05]  /*0060*/  IMAD.HI.U32 R0, R5, -0x33333333, RZ ;  /* 0xcccccccd05007827 */ /* 0x000fca00078e00ff */
[----:B------:R-:W-:-:S05]  /*0070*/  SHF.R.U32.HI R0, RZ, 0x4, R0 ;  /* 0x00000004ff007819 */ /* 0x000fca0000011600 */
[----:B------:R-:W-:-:S04]  /*0080*/  IMAD R7, R0, 0x17c, R5 ;  /* 0x0000017c00077824 */ /* 0x000fc800078e0205 */
[----:B-1----:R-:W-:-:S05]  /*0090*/  IMAD.WIDE.U32 R2, R7, 0x4, R2 ;  /* 0x0000000407027825 */ /* 0x002fca00078e0002 */
[----:B--2---:R-:W2:Y:S04]  /*00a0*/  LDG.E.CONSTANT R0, desc[UR4][R2.64] ;  /* 0x0000000402007981 */ /* 0x004ea8000c1e9900 */
[----:B------:R-:W3:Y:S04]  /*00b0*/  LDG.E.CONSTANT R7, desc[UR4][R2.64+0x50] ;  /* 0x0000500402077981 */ /* 0x000ee8000c1e9900 */
[----:B------:R-:W4:Y:S04]  /*00c0*/  LDG.E.CONSTANT R9, desc[UR4][R2.64+0xa0] ;  /* 0x0000a00402097981 */ /* 0x000f28000c1e9900 */
[----:B------:R-:W5:Y:S04]  /*00d0*/  LDG.E.CONSTANT R11, desc[UR4][R2.64+0xf0] ;  /* 0x0000f004020b7981 */ /* 0x000f68000c1e9900 */
        /* <DEDUP_REMOVED lines=15> */
[----:B------:R0:W5:Y:S02]  /*01d0*/  LDG.E.CONSTANT R43, desc[UR4][R2.64+0x5f0] ;  /* 0x0005f004022b7981 */ /* 0x000164000c1e9900 */
[----:B0-----:R-:W0:Y:S02]  /*01e0*/  LDC.64 R2, c[0x0][0x380] ;  /* 0x0000e000ff027b82 */ /* 0x001e240000000a00 */
[----:B0-----:R-:W-:-:S04]  /*01f0*/  IMAD.WIDE.U32 R2, R5, 0x4, R2 ;  /* 0x0000000405027825 */ /* 0x001fc800078e0002 */
[----:B--2---:R-:W-:-:S04]  /*0200*/  FFMA R0, R0, R0, RZ ;  /* 0x0000000000007223 */ /* 0x004fc800000000ff */
[----:B---3--:R-:W-:-:S04]  /*0210*/  FFMA R0, R7, R7, R0 ;  /* 0x0000000707007223 */ /* 0x008fc80000000000 */
[----:B----4-:R-:W-:-:S04]  /*0220*/  FFMA R0, R9, R9, R0 ;  /* 0x0000000909007223 */ /* 0x010fc80000000000 */
[----:B-----5:R-:W-:-:S04]  /*0230*/  FFMA R0, R11, R11, R0 ;  /* 0x0000000b0b007223 */ /* 0x020fc80000000000 */
[----:B------:R-:W-:-:S04]  /*0240*/  FFMA R0, R13, R13, R0 ;  /* 0x0000000d0d007223 */ /* 0x000fc80000000000 */
        /* <DEDUP_REMOVED lines=14> */
[----:B------:R-:W-:-:S05]  /*0330*/  FFMA R43, R43, R43, R0 ;  /* 0x0000002b2b2b7223 */ /* 0x000fca0000000000 */
[----:B------:R-:W-:Y:S01]  /*0340*/  STG.E desc[UR4][R2.64], R43 ;  /* 0x0000002b02007986 */ /* 0x000fe2000c101904 */
[----:B------:R-:W-:Y:S05]  /*0350*/  EXIT ;  /* 0x000000000000794d */ /* 0x000fea0003800000 */
.L_x_0:
[----:B------:R-:W-:-:S00]  /*0360*/  BRA `(.L_x_0) ;  /* 0xfffffffc00fc7947 */ /* 0x000fc0000383ffff */
[----:B------:R-:W-:-:S00]  /*0370*/  NOP ;  /* 0x0000000000007918 */ /* 0x000fc00000000000 */
        /* <DEDUP_REMOVED lines=8> */
.L_x_15:


//--------------------- .text.default_function_kernel_1 --------------------------
	.section	.text.default_function_kernel_1,"ax",@progbits
	.align	128
        .global         default_function_kernel_1
        .type           default_function_kernel_1,@function
        .size           default_function_kernel_1,(.L_x_14 - default_function_kernel_1)
        .other          default_function_kernel_1,@"STO_CUDA_ENTRY STV_DEFAULT"
default_function_kernel_1:
.text.default_function_kernel_1:
[----:B------:R-:W-:Y:S01]  /*0000*/  LDC R1, c[0x0][0x37c] ;  /* 0x0000df00ff017b82 */ /* 0x000fe20000000800 */
[----:B------:R-:W0:Y:S07]  /*0010*/  S2R R11, SR_TID.X ;  /* 0x00000000000b7919 */ /* 0x000e2e0000002100 */
[----:B------:R-:W1:Y:S01]  /*0020*/  LDC.64 R4, c[0x0][0x388] ;  /* 0x0000e200ff047b82 */ /* 0x000e620000000a00 */
[----:B------:R-:W2:Y:S01]  /*0030*/  LDCU.64 UR4, c[0x0][0x358] ;  /* 0x00006b00ff0477ac */ /* 0x000ea20008000a00 */
[----:B------:R-:W3:Y:S06]  /*0040*/  S2R R13, SR_CTAID.X ;  /* 0x00000000000d7919 */ /* 0x000eec0000002500 */
[----:B------:R-:W4:Y:S08]  /*0050*/  LDC.64 R6, c[0x0][0x390] ;  /* 0x0000e400ff067b82 */ /* 0x000f300000000a00 */
[----:B------:R-:W5:Y:S01]  /*0060*/  LDC.64 R8, c[0x0][0x398] ;  /* 0x0000e600ff087b82 */ /* 0x000f620000000a00 */
[----:B0-----:R-:W-:-:S02]  /*0070*/  ISETP.GE.U32.AND P1, PT, R11, 0x14, PT ;  /* 0x000000140b00780c */ /* 0x001fc40003f26070 */
[----:B------:R-:W-:Y:S01]  /*0080*/  ISETP.GT.U32.AND P0, PT, R11, 0x13, PT ;  /* 0x000000130b00780c */ /* 0x000fe20003f04070 */
[----:B---3--:R-:W-:-:S04]  /*0090*/  IMAD.HI.U32 R0, R13, 0x66666667, RZ ;  /* 0x666666670d007827 */ /* 0x008fc800078e00ff */
[----:B------:R-:W-:Y:S01]  /*00a0*/  IMAD R3, R13, 0x28, R11 ;  /* 0x000000280d037824 */ /* 0x000fe200078e020b */
[----:B------:R-:W-:-:S05]  /*00b0*/  SHF.R.U32.HI R0, RZ, 0x2, R0 ;  /* 0x00000002ff007819 */ /* 0x000fca0000011600 */
[----:B------:R-:W-:-:S04]  /*00c0*/  @P1 VIADD R11, R11, 0xffffffec ;  /* 0xffffffec0b0b1836 */ /* 0x000fc80000000000 */
[----:B------:R-:W-:-:S04]  /*00d0*/  IMAD R11, R0, 0x14, R11 ;  /* 0x00000014000b7824 */ /* 0x000fc800078e020b */
[----:B-1----:R-:W-:-:S06]  /*00e0*/  IMAD.WIDE.U32 R4, R11, 0x4, R4 ;  /* 0x000000040b047825 */ /* 0x002fcc00078e0004 */
[----:B--2---:R-:W2:Y:S01]  /*00f0*/  LDG.E.CONSTANT R4, desc[UR4][R4.64] ;  /* 0x0000000404047981 */ /* 0x004ea2000c1e9900 */
[----:B------:R-:W-:Y:S01]  /*0100*/  SEL R11, RZ, 0x1, !P0 ;  /* 0x00000001ff0b7807 */ /* 0x000fe20004000000 */
[----:B------:R-:W-:Y:S02]  /*0110*/  IMAD R0, R0, -0xa, R13 ;  /* 0xfffffff600007824 */ /* 0x000fe400078e020d */
[----:B----4-:R-:W-:-:S04]  /*0120*/  IMAD.WIDE.U32 R6, R3, 0x4, R6 ;  /* 0x0000000403067825 */ /* 0x010fc800078e0006 */
[----:B------:R-:W-:Y:S02]  /*0130*/  IMAD R11, R0, 0x2, R11 ;  /* 0x00000002000b7824 */ /* 0x000fe400078e020b */
[----:B------:R-:W3:Y:S02]  /*0140*/  LDG.E.CONSTANT R6, desc[UR4][R6.64] ;  /* 0x0000000406067981 */ /* 0x000ee4000c1e9900 */
[----:B-----5:R-:W-:-:S06]  /*0150*/  IMAD.WIDE.U32 R8, R11, 0x4, R8 ;  /* 0x000000040b087825 */ /* 0x020fcc00078e0008 */
[----:B------:R-:W3:Y:S01]  /*0160*/  LDG.E.CONSTANT R9, desc[UR4][R8.64] ;  /* 0x0000000408097981 */ /* 0x000ee2000c1e9900 */
[----:B------:R-:W-:Y:S01]  /*0170*/  HFMA2 R11, -RZ, RZ, 1.32421875, -19.203125 ;  /* 0x3d4ccccdff0b7431 */ /* 0x000fe200000001ff */
[----:B------:R-:W-:Y:S04]  /*0180*/  BSSY.RECONVERGENT B0, `(.L_x_1) ;  /* 0x000000e000007945 */ /* 0x000fe80003800200 */
[----:B--2---:R-:W-:-:S04]  /*0190*/  FFMA R0, R4, R11, 9.9999997473787516356e-06 ;  /* 0x3727c5ac04007423 */ /* 0x004fc8000000000b */
[----:B------:R-:W-:Y:S01]  /*01a0*/  VIADD R2, R0, 0xf3000000 ;  /* 0xf300000000027836 */ /* 0x000fe20000000000 */
[----:B------:R0:W1:Y:S04]  /*01b0*/  MUFU.RSQ R5, R0 ;  /* 0x0000000000057308 */ /* 0x0000680000001400 */
[----:B------:R-:W-:Y:S01]  /*01c0*/  ISETP.GT.U32.AND P0, PT, R2, 0x727fffff, PT ;  /* 0x727fffff0200780c */ /* 0x000fe20003f04070 */
[----:B---3--:R-:W-:-:S12]  /*01d0*/  FMUL R4, R6, R9 ;  /* 0x0000000906047220 */ /* 0x008fd80000400000 */
[----:B01----:R-:W-:Y:S05]  /*01e0*/  @!P0 BRA `(.L_x_2) ;  /* 0x00000000000c8947 */ /* 0x003fea0003800000 */
[----:B------:R-:W-:-:S07]  /*01f0*/  MOV R9, 0x210 ;  /* 0x0000021000097802 */ /* 0x000fce0000000f00 */
[----:B------:R-:W-:Y:S05]  /*0200*/  CALL.REL.NOINC `($__internal_1_$__cuda_sm20_sqrt_rn_f32_slowpath) ;  /* 0x0000000400307944 */ /* 0x000fea0003c00000 */
[----:B------:R-:W-:Y:S05]  /*0210*/  BRA `(.L_x_3) ;  /* 0x0000000000107947 */ /* 0x000fea0003800000 */
.L_x_2:
[----:B------:R-:W-:Y:S01]  /*0220*/  FMUL.FTZ R7, R0, R5 ;  /* 0x0000000500077220 */ /* 0x000fe20000410000 */
[----:B------:R-:W-:-:S03]  /*0230*/  FMUL.FTZ R2, R5, 0.5 ;  /* 0x3f00000005027820 */ /* 0x000fc60000410000 */
[----:B------:R-:W-:-:S04]  /*0240*/  FFMA R0, -R7, R7, R0 ;  /* 0x0000000707007223 */ /* 0x000fc80000000100 */
[----:B------:R-:W-:-:S07]  /*0250*/  FFMA R2, R0, R2, R7 ;  /* 0x0000000200027223 */ /* 0x000fce0000000007 */
.L_x_3:
[----:B------:R-:W-:Y:S05]  /*0260*/  BSYNC.RECONVERGENT B0 ;  /* 0x0000000000007941 */ /* 0x000fea0003800200 */
.L_x_1:
[----:B------:R-:W-:Y:S01]  /*0270*/  IADD3 R0, PT, PT, R2, 0x1800000, RZ ;  /* 0x0180000002007810 */ /* 0x000fe20007ffe0ff */
[----:B------:R-:W-:Y:S03]  /*0280*/  BSSY.RECONVERGENT B0, `(.L_x_4) ;  /* 0x000000b000007945 */ /* 0x000fe60003800200 */
[----:B------:R-:W-:-:S04]  /*0290*/  LOP3.LUT R0, R0, 0x7f800000, RZ, 0xc0, !PT ;  /* 0x7f80000000007812 */ /* 0x000fc800078ec0ff */
[----:B------:R-:W-:-:S13]  /*02a0*/  ISETP.GT.U32.AND P0, PT, R0, 0x1ffffff, PT ;  /* 0x01ffffff0000780c */ /* 0x000fda0003f04070 */
[----:B------:R-:W-:Y:S05]  /*02b0*/  @P0 BRA `(.L_x_5) ;  /* 0x00000000000c0947 */ /* 0x000fea0003800000 */
[----:B------:R-:W-:-:S07]  /*02c0*/  MOV R6, 0x2e0 ;  /* 0x000002e000067802 */ /* 0x000fce0000000f00 */
[----:B------:R-:W-:Y:S05]  /*02d0*/  CALL.REL.NOINC `($__internal_0_$__cuda_sm20_rcp_rn_f32_slowpath) ;  /* 0x00000000002c7944 */ /* 0x000fea0003c00000 */
[----:B------:R-:W-:Y:S05]  /*02e0*/  BRA `(.L_x_6) ;  /* 0x0000000000107947 */ /* 0x000fea0003800000 */
.L_x_5:
[----:B------:R-:W0:Y:S02]  /*02f0*/  MUFU.RCP R5, R2 ;  /* 0x0000000200057308 */ /* 0x000e240000001000 */
[----:B0-----:R-:W-:-:S04]  /*0300*/  FFMA R0, R5, R2, -1 ;  /* 0xbf80000005007423 */ /* 0x001fc80000000002 */
[----:B------:R-:W-:-:S04]  /*0310*/  FADD.FTZ R0, -R0, -RZ ;  /* 0x800000ff00007221 */ /* 0x000fc80000010100 */
[----:B------:R-:W-:-:S07]  /*0320*/  FFMA R5, R5, R0, R5 ;  /* 0x0000000005057223 */ /* 0x000fce0000000005 */
.L_x_6:
[----:B------:R-:W-:Y:S05]  /*0330*/  BSYNC.RECONVERGENT B0 ;  /* 0x0000000000007941 */ /* 0x000fea0003800200 */
.L_x_4:
[----:B------:R-:W0:Y:S01]  /*0340*/  LDC.64 R6, c[0x0][0x380] ;  /* 0x0000e000ff067b82 */ /* 0x000e220000000a00 */
[----:B------:R-:W-:Y:S01]  /*0350*/  FMUL R5, R4, R5 ;  /* 0x0000000504057220 */ /* 0x000fe20000400000 */
[----:B0-----:R-:W-:-:S05]  /*0360*/  IMAD.WIDE.U32 R2, R3, 0x4, R6 ;  /* 0x0000000403027825 */ /* 0x001fca00078e0006 */
[----:B------:R-:W-:Y:S01]  /*0370*/  STG.E desc[UR4][R2.64], R5 ;  /* 0x0000000502007986 */ /* 0x000fe2000c101904 */
[----:B------:R-:W-:Y:S05]  /*0380*/  EXIT ;  /* 0x000000000000794d */ /* 0x000fea0003800000 */
        .weak           $__internal_0_$__cuda_sm20_rcp_rn_f32_slowpath
        .type           $__internal_0_$__cuda_sm20_rcp_rn_f32_slowpath,@function
        .size           $__internal_0_$__cuda_sm20_rcp_rn_f32_slowpath,($__internal_1_$__cuda_sm20_sqrt_rn_f32_slowpath - $__internal_0_$__cuda_sm20_rcp_rn_f32_slowpath)
$__internal_0_$__cuda_sm20_rcp_rn_f32_slowpath:
[----:B------:R-:W-:Y:S01]  /*0390*/  IMAD.SHL.U32 R0, R2, 0x2, RZ ;  /* 0x0000000202007824 */ /* 0x000fe200078e00ff */
[----:B------:R-:W-:Y:S04]  /*03a0*/  BSSY.RECONVERGENT B1, `(.L_x_7) ;  /* 0x0000030000017945 */ /* 0x000fe80003800200 */
[----:B------:R-:W-:-:S04]  /*03b0*/  SHF.R.U32.HI R9, RZ, 0x18, R0 ;  /* 0x00000018ff097819 */ /* 0x000fc80000011600 */
[----:B------:R-:W-:-:S13]  /*03c0*/  ISETP.NE.U32.AND P0, PT, R9, RZ, PT ;  /* 0x000000ff0900720c */ /* 0x000fda0003f05070 */
[----:B------:R-:W-:Y:S05]  /*03d0*/  @P0 BRA `(.L_x_8) ;  /* 0x0000000000280947 */ /* 0x000fea0003800000 */
[----:B------:R-:W-:-:S04]  /*03e0*/  SHF.L.U32 R0, R2, 0x1, RZ ;  /* 0x0000000102007819 */ /* 0x000fc800000006ff */
[----:B------:R-:W-:-:S13]  /*03f0*/  ISETP.NE.AND P0, PT, R0, RZ, PT ;  /* 0x000000ff0000720c */ /* 0x000fda0003f05270 */
[----:B------:R-:W-:Y:S01]  /*0400*/  @P0 FFMA R7, R2, 1.84467440737095516160e+19, RZ ;  /* 0x5f80000002070823 */ /* 0x000fe200000000ff */
[----:B------:R-:W-:Y:S08]  /*0410*/  @!P0 MUFU.RCP R5, R2 ;  /* 0x0000000200058308 */ /* 0x000ff00000001000 */
[----:B------:R-:W0:Y:S02]  /*0420*/  @P0 MUFU.RCP R0, R7 ;  /* 0x0000000700000308 */ /* 0x000e240000001000 */
[----:B0-----:R-:W-:-:S04]  /*0430*/  @P0 FFMA R8, R7, R0, -1 ;  /* 0xbf80000007080423 */ /* 0x001fc80000000000 */
[----:B------:R-:W-:-:S04]  /*0440*/  @P0 FADD.FTZ R9, -R8, -RZ ;  /* 0x800000ff08090221 */ /* 0x000fc80000010100 */
[----:B------:R-:W-:-:S04]  /*0450*/  @P0 FFMA R0, R0, R9, R0 ;  /* 0x0000000900000223 */ /* 0x000fc80000000000 */
[----:B------:R-:W-:Y:S01]  /*0460*/  @P0 FFMA R5, R0, 1.84467440737095516160e+19, RZ ;  /* 0x5f80000000050823 */ /* 0x000fe200000000ff */
[----:B------:R-:W-:Y:S06]  /*0470*/  BRA `(.L_x_9) ;  /* 0x0000000000887947 */ /* 0x000fec0003800000 */
.L_x_8:
[----:B------:R-:W-:-:S05]  /*0480*/  VIADD R11, R9, 0xffffff03 ;  /* 0xffffff03090b7836 */ /* 0x000fca0000000000 */
[----:B------:R-:W-:-:S13]  /*0490*/  ISETP.GT.U32.AND P0, PT, R11, 0x1, PT ;  /* 0x000000010b00780c */ /* 0x000fda0003f04070 */
[----:B------:R-:W-:Y:S05]  /*04a0*/  @P0 BRA `(.L_x_10) ;  /* 0x0000000000780947 */ /* 0x000fea0003800000 */
[----:B------:R-:W-:Y:S02]  /*04b0*/  LOP3.LUT R0, R2, 0x7fffff, RZ, 0xc0, !PT ;  /* 0x007fffff02007812 */ /* 0x000fe400078ec0ff */
[----:B------:R-:W-:Y:S02]  /*04c0*/  MOV R10, 0x3 ;  /* 0x00000003000a7802 */ /* 0x000fe40000000f00 */
[----:B------:R-:W-:Y:S02]  /*04d0*/  LOP3.LUT R0, R0, 0x3f800000, RZ, 0xfc, !PT ;  /* 0x3f80000000007812 */ /* 0x000fe400078efcff */
[----:B------:R-:W-:Y:S02]  /*04e0*/  SHF.L.U32 R10, R10, R11, RZ ;  /* 0x0000000b0a0a7219 */ /* 0x000fe400000006ff */
[----:B------:R-:W0:Y:S02]  /*04f0*/  MUFU.RCP R5, R0 ;  /* 0x0000000000057308 */ /* 0x000e240000001000 */
[----:B0-----:R-:W-:-:S04]  /*0500*/  FFMA R7, R0, R5, -1 ;  /* 0xbf80000000077423 */ /* 0x001fc80000000005 */
[----:B------:R-:W-:-:S04]  /*0510*/  FADD.FTZ R8, -R7, -RZ ;  /* 0x800000ff07087221 */ /* 0x000fc80000010100 */
[CCC-:B------:R-:W-:Y:S01]  /*0520*/  FFMA.RM R7, R5.reuse, R8.reuse, R5.reuse ;  /* 0x0000000805077223 */ /* 0x1c0fe20000004005 */
[----:B------:R-:W-:-:S04]  /*0530*/  FFMA.RP R8, R5, R8, R5 ;  /* 0x0000000805087223 */ /* 0x000fc80000008005 */
[C---:B------:R-:W-:Y:S02]  /*0540*/  LOP3.LUT R5, R7.reuse, 0x7fffff, RZ, 0xc0, !PT ;  /* 0x007fffff07057812 */ /* 0x040fe400078ec0ff */
[----:B------:R-:W-:Y:S02]  /*0550*/  FSETP.NEU.FTZ.AND P0, PT, R7, R8, PT ;  /* 0x000000080700720b */ /* 0x000fe40003f1d000 */
[----:B------:R-:W-:Y:S02]  /*0560*/  LOP3.LUT R5, R5, 0x800000, RZ, 0xfc, !PT ;  /* 0x0080000005057812 */ /* 0x000fe400078efcff */
[----:B------:R-:W-:Y:S02]  /*0570*/  SEL R7, RZ, 0xffffffff, !P0 ;  /* 0xffffffffff077807 */ /* 0x000fe40004000000 */
[----:B------:R-:W-:-:S03]  /*0580*/  LOP3.LUT R10, R10, R5, RZ, 0xc0, !PT ;  /* 0x000000050a0a7212 */ /* 0x000fc600078ec0ff */
[----:B------:R-:W-:Y:S01]  /*0590*/  IMAD.MOV R0, RZ, RZ, -R7 ;  /* 0x000000ffff007224 */ /* 0x000fe200078e0a07 */
[----:B------:R-:W-:-:S04]  /*05a0*/  SHF.R.U32.HI R10, RZ, R11, R10 ;  /* 0x0000000bff0a7219 */ /* 0x000fc8000001160a */
[----:B------:R-:W-:Y:S02]  /*05b0*/  LOP3.LUT P1, RZ, R0, R11, R5, 0xf8, !PT ;  /* 0x0000000b00ff7212 */ /* 0x000fe4000782f805 */
[C---:B------:R-:W-:Y:S02]  /*05c0*/  LOP3.LUT P0, RZ, R10.reuse, 0x1, RZ, 0xc0, !PT ;  /* 0x000000010aff7812 */ /* 0x040fe4000780c0ff */
[----:B------:R-:W-:-:S04]  /*05d0*/  LOP3.LUT P2, RZ, R10, 0x2, RZ, 0xc0, !PT ;  /* 0x000000020aff7812 */ /* 0x000fc8000784c0ff */
[----:B------:R-:W-:Y:S02]  /*05e0*/  PLOP3.LUT P0, PT, P0, P1, P2, 0xe0, 0x0 ;  /* 0x000000000000781c */ /* 0x000fe40000703c20 */
[----:B------:R-:W-:Y:S02]  /*05f0*/  LOP3.LUT P1, RZ, R2, 0x7fffff, RZ, 0xc0, !PT ;  /* 0x007fffff02ff7812 */ /* 0x000fe4000782c0ff */
[----:B------:R-:W-:-:S04]  /*0600*/  SEL R0, RZ, 0x1, !P0 ;  /* 0x00000001ff007807 */ /* 0x000fc80004000000 */
[----:B------:R-:W-:-:S04]  /*0610*/  IADD3 R0, PT, PT, -R0, RZ, RZ ;  /* 0x000000ff00007210 */ /* 0x000fc80007ffe1ff */
[----:B------:R-:W-:Y:S01]  /*0620*/  ISETP.GE.AND P0, PT, R0, RZ, PT ;  /* 0x000000ff0000720c */ /* 0x000fe20003f06270 */
[----:B------:R-:W-:-:S05]  /*0630*/  VIADD R0, R9, 0xffffff04 ;  /* 0xffffff0409007836 */ /* 0x000fca0000000000 */
[----:B------:R-:W-:-:S07]  /*0640*/  SHF.R.U32.HI R5, RZ, R0, R5 ;  /* 0x00000000ff057219 */ /* 0x000fce0000011605 */
[----:B------:R-:W-:-:S05]  /*0650*/  @!P0 IADD3 R5, PT, PT, R5, 0x1, RZ ;  /* 0x0000000105058810 */ /* 0x000fca0007ffe0ff */
[----:B------:R-:W-:-:S05]  /*0660*/  @!P1 IMAD.SHL.U32 R5, R5, 0x2, RZ ;  /* 0x0000000205059824 */ /* 0x000fca00078e00ff */
[----:B------:R-:W-:Y:S01]  /*0670*/  LOP3.LUT R5, R5, 0x80000000, R2, 0xf8, !PT ;  /* 0x8000000005057812 */ /* 0x000fe200078ef802 */
[----:B------:R-:W-:Y:S06]  /*0680*/  BRA `(.L_x_9) ;  /* 0x0000000000047947 */ /* 0x000fec0003800000 */
.L_x_10:
[----:B------:R0:W1:Y:S02]  /*0690*/  MUFU.RCP R5, R2 ;  /* 0x0000000200057308 */ /* 0x0000640000001000 */
.L_x_9:
[----:B------:R-:W-:Y:S05]  /*06a0*/  BSYNC.RECONVERGENT B1 ;  /* 0x0000000000017941 */ /* 0x000fea0003800200 */
.L_x_7:
[----:B------:R-:W-:-:S04]  /*06b0*/  HFMA2 R7, -RZ, RZ, 0, 0 ;  /* 0x00000000ff077431 */ /* 0x000fc800000001ff */
[----:B01----:R-:W-:Y:S05]  /*06c0*/  RET.REL.NODEC R6 `(default_function_kernel_1) ;  /* 0xfffffff8064c7950 */ /* 0x003fea0003c3ffff */
        .weak           $__internal_1_$__cuda_sm20_sqrt_rn_f32_slowpath
        .type           $__internal_1_$__cuda_sm20_sqrt_rn_f32_slowpath,@function
        .size           $__internal_1_$__cuda_sm20_sqrt_rn_f32_slowpath,(.L_x_14 - $__internal_1_$__cuda_sm20_sqrt_rn_f32_slowpath)
$__internal_1_$__cuda_sm20_sqrt_rn_f32_slowpath:
[----:B------:R-:W-:-:S13]  /*06d0*/  LOP3.LUT P0, RZ, R0, 0x7fffffff, RZ, 0xc0, !PT ;  /* 0x7fffffff00ff7812 */ /* 0x000fda000780c0ff */
[----:B------:R-:W-:Y:S01]  /*06e0*/  @!P0 IMAD.MOV.U32 R2, RZ, RZ, R0 ;  /* 0x000000ffff028224 */ /* 0x000fe200078e0000 */
[----:B------:R-:W-:Y:S06]  /*06f0*/  @!P0 BRA `(.L_x_11) ;  /* 0x0000000000408947 */ /* 0x000fec0003800000 */
[----:B------:R-:W-:-:S13]  /*0700*/  FSETP.GEU.FTZ.AND P0, PT, R0, RZ, PT ;  /* 0x000000ff0000720b */ /* 0x000fda0003f1e000 */
[----:B------:R-:W-:Y:S01]  /*0710*/  @!P0 MOV R2, 0x7fffffff ;  /* 0x7fffffff00028802 */ /* 0x000fe20000000f00 */
[----:B------:R-:W-:Y:S06]  /*0720*/  @!P0 BRA `(.L_x_11) ;  /* 0x0000000000348947 */ /* 0x000fec0003800000 */
[----:B------:R-:W-:-:S13]  /*0730*/  FSETP.GTU.FTZ.AND P0, PT, |R0|, +INF , PT ;  /* 0x7f8000000000780b */ /* 0x000fda0003f1c200 */
[----:B------:R-:W-:Y:S01]  /*0740*/  @P0 FADD.FTZ R2, R0, 1 ;  /* 0x3f80000000020421 */ /* 0x000fe20000010000 */
[----:B------:R-:W-:Y:S06]  /*0750*/  @P0 BRA `(.L_x_11) ;  /* 0x0000000000280947 */ /* 0x000fec0003800000 */
[----:B------:R-:W-:-:S13]  /*0760*/  FSETP.NEU.FTZ.AND P0, PT, |R0|, +INF , PT ;  /* 0x7f8000000000780b */ /* 0x000fda0003f1d200 */
[----:B------:R-:W-:-:S04]  /*0770*/  @P0 FFMA R5, R0, 1.84467440737095516160e+19, RZ ;  /* 0x5f80000000050823 */ /* 0x000fc800000000ff */
[----:B------:R-:W0:Y:S02]  /*0780*/  @P0 MUFU.RSQ R2, R5 ;  /* 0x0000000500020308 */ /* 0x000e240000001400 */
[----:B0-----:R-:W-:Y:S01]  /*0790*/  @P0 FMUL.FTZ R6, R5, R2 ;  /* 0x0000000205060220 */ /* 0x001fe20000410000 */
[----:B------:R-:W-:Y:S01]  /*07a0*/  @P0 FMUL.FTZ R8, R2, 0.5 ;  /* 0x3f00000002080820 */ /* 0x000fe20000410000 */
[----:B------:R-:W-:Y:S02]  /*07b0*/  @!P0 IMAD.MOV.U32 R2, RZ, RZ, R0 ;  /* 0x000000ffff028224 */ /* 0x000fe400078e0000 */
[----:B------:R-:W-:-:S04]  /*07c0*/  @P0 FADD.FTZ R7, -R6, -RZ ;  /* 0x800000ff06070221 */ /* 0x000fc80000010100 */
[----:B------:R-:W-:-:S04]  /*07d0*/  @P0 FFMA R7, R6, R7, R5 ;  /* 0x0000000706070223 */ /* 0x000fc80000000005 */
[----:B------:R-:W-:-:S04]  /*07e0*/  @P0 FFMA R7, R7, R8, R6 ;  /* 0x0000000807070223 */ /* 0x000fc80000000006 */
[----:B------:R-:W-:-:S07]  /*07f0*/  @P0 FMUL.FTZ R2, R7, 2.3283064365386962891e-10 ;  /* 0x2f80000007020820 */ /* 0x000fce0000410000 */
.L_x_11:
[----:B------:R-:W-:Y:S01]  /*0800*/  HFMA2 R7, -RZ, RZ, 0, 0 ;  /* 0x00000000ff077431 */ /* 0x000fe200000001ff */
[----:B------:R-:W-:-:S04]  /*0810*/  MOV R6, R9 ;  /* 0x0000000900067202 */ /* 0x000fc80000000f00 */
[----:B------:R-:W-:Y:S05]  /*0820*/  RET.REL.NODEC R6 `(default_function_kernel_1) ;  /* 0xfffffff406f47950 */ /* 0x000fea0003c3ffff */
.L_x_12:
        /* <DEDUP_REMOVED lines=13> */
.L_x_14:


//--------------------- .nv.shared.reserved.0     --------------------------
	.section	.nv.shared.reserved.0,"aw",@nobits
	.weak		__nv_reservedSMEM_offset_0_alias
	.size		__nv_reservedSMEM_offset_0_alias, 0, 64
	.other		__nv_reservedSMEM_offset_0_alias,@"STO_CUDA_RESERVED_SHARED STV_DEFAULT"
__nv_reservedSMEM_offset_0_alias:
	.zero		0
	.zero		64


//--------------------- .nv.constant0.default_function_kernel --------------------------
	.section	.nv.constant0.default_function_kernel,"a",@progbits
	.sectionflags	@""
	.align	4
.nv.constant0.default_function_kernel:
	.zero		912


//--------------------- .nv.constant0.default_function_kernel_1 --------------------------
	.section	.nv.constant0.default_function_kernel_1,"a",@progbits
	.sectionflags	@""
	.align	4
.nv.constant0.default_function_kernel_1:
	.zero		928


//--------------------- SYMBOLS --------------------------

	.type		.nv.reservedSmem.offset0,@object
	.size		.nv.reservedSmem.offset0,0x4
